//
// Generated by NVIDIA NVVM Compiler
//
// Compiler Build ID: CL-36424714
// Cuda compilation tools, release 13.0, V13.0.88
// Based on NVVM 20.0.0
//

.version 9.0
.target sm_100
.address_size 64

	// .globl	_Z6reducePff
// _ZZ6reducePffE5sdata has been demoted

.visible .entry _Z6reducePff(
	.param .u64 .ptr .align 1 _Z6reducePff_param_0,
	.param .f32 _Z6reducePff_param_1
)
{
	.reg .pred 	%p<5>;
	.reg .b32 	%r<13>;
	.reg .b32 	%f<13>;
	.reg .b64 	%rd<5>;
	// demoted variable
	.shared .align 4 .b8 _ZZ6reducePffE5sdata[512];
	ld.param.u64 	%rd1, [_Z6reducePff_param_0];
	ld.param.f32 	%f1, [_Z6reducePff_param_1];
	mov.u32 	%r12, %ntid.x;
	mov.u32 	%r2, %ctaid.x;
	mov.u32 	%r3, %tid.x;
	mad.lo.s32 	%r7, %r12, %r2, %r3;
	cvt.rn.f32.s32 	%f2, %r7;
	mul.f32 	%f3, %f1, %f2;
	fma.rn.f32 	%f4, %f3, %f3, 0f40000000;
	mul.f32 	%f5, %f4, %f4;
	mul.f32 	%f6, %f4, %f5;
	div.rn.f32 	%f7, %f3, %f6;
	mul.f32 	%f8, %f1, %f7;
	shl.b32 	%r8, %r3, 2;
	mov.u32 	%r9, _ZZ6reducePffE5sdata;
	add.s32 	%r4, %r9, %r8;
	st.shared.f32 	[%r4], %f8;
	setp.lt.u32 	%p1, %r12, 2;
	@%p1 bra 	$L__BB0_4;
$L__BB0_1:
	shr.u32 	%r6, %r12, 1;
	setp.ge.u32 	%p2, %r3, %r6;
	@%p2 bra 	$L__BB0_3;
	shl.b32 	%r10, %r6, 2;
	add.s32 	%r11, %r4, %r10;
	ld.shared.f32 	%f9, [%r11];
	ld.shared.f32 	%f10, [%r4];
	add.f32 	%f11, %f9, %f10;
	st.shared.f32 	[%r4], %f11;
$L__BB0_3:
	bar.sync 	0;
	setp.gt.u32 	%p3, %r12, 3;
	mov.u32 	%r12, %r6;
	@%p3 bra 	$L__BB0_1;
$L__BB0_4:
	setp.ne.s32 	%p4, %r3, 0;
	@%p4 bra 	$L__BB0_6;
	ld.shared.f32 	%f12, [_ZZ6reducePffE5sdata];
	cvta.to.global.u64 	%rd2, %rd1;
	mul.wide.u32 	%rd3, %r2, 4;
	add.s64 	%rd4, %rd2, %rd3;
	st.global.f32 	[%rd4], %f12;
$L__BB0_6:
	ret;

}


// ===== COMPILED SASS (sm_100) =====

	.target	sm_100

	.elftype	@"ET_EXEC"


//--------------------- .note.nv.tkinfo           --------------------------
	.section	.note.nv.tkinfo,"",@"SHT_NOTE"
	.sectionflags	@"SHF_NOTE_NV_TKINFO"
	.tkinfo
        /*0018*/ 	.word	0x00000002
        /*0030*/ 	.string	""
        /*0030*/ 	.string	"ptxas"
        /*0030*/ 	.string	"Cuda compilation tools, release 13.0, V13.0.88"
        /*0030*/ 	.string	"Build cuda_13.0.r13.0/compiler.36424714_0"
        /*0030*/ 	.string	"-arch sm_100 -m 64 "



//--------------------- .note.nv.cuinfo           --------------------------
	.section	.note.nv.cuinfo,"",@"SHT_NOTE"
	.sectionflags	@"SHF_NOTE_NV_CUINFO"
        /*0018*/ 	.short	0x0002
        /*001a*/ 	.short	0x0064
        /*001c*/ 	.short	0x0082
	.zero		2


//--------------------- .nv.info                  --------------------------
	.section	.nv.info,"",@"SHT_CUDA_INFO"
	.align	4


	//----- nvinfo : EIATTR_REGCOUNT
	.align		4
        /*0000*/ 	.byte	0x04, 0x2f
        /*0002*/ 	.short	(.L_1 - .L_0)
	.align		4
.L_0:
        /*0004*/ 	.word	index@(_Z6reducePff)
        /*0008*/ 	.word	0x00000012


	//----- nvinfo : EIATTR_FRAME_SIZE
	.align		4
.L_1:
        /*000c*/ 	.byte	0x04, 0x11
        /*000e*/ 	.short	(.L_3 - .L_2)
	.align		4
.L_2:
        /*0010*/ 	.word	index@($__internal_0_$__cuda_sm3x_div_rn_noftz_f32_slowpath)
        /*0014*/ 	.word	0x00000000


	//----- nvinfo : EIATTR_FRAME_SIZE
	.align		4
.L_3:
        /*0018*/ 	.byte	0x04, 0x11
        /*001a*/ 	.short	(.L_5 - .L_4)
	.align		4
.L_4:
        /*001c*/ 	.word	index@(_Z6reducePff)
        /*0020*/ 	.word	0x00000000


	//----- nvinfo : EIATTR_MIN_STACK_SIZE
	.align		4
.L_5:
        /*0024*/ 	.byte	0x04, 0x12
        /*0026*/ 	.short	(.L_7 - .L_6)
	.align		4
.L_6:
        /*0028*/ 	.word	index@(_Z6reducePff)
        /*002c*/ 	.word	0x00000000
.L_7:


//--------------------- .nv.compat                --------------------------
	.section	.nv.compat,"",@"SHT_CUDA_COMPAT_INFO"
	.align	4
        /*0000*/ 	.byte	0x02, 0x09, 0x00, 0x00, 0x02, 0x02, 0x01, 0x00, 0x02, 0x05, 0x05, 0x00, 0x03, 0x07, 0x01, 0x01
        /*0010*/ 	.byte	0x02, 0x03, 0x00, 0x00, 0x02, 0x06, 0x01, 0x00, 0x04, 0x0b, 0x08, 0x00, 0x01, 0x00, 0x00, 0x00
        /*0020*/ 	.byte	0x00, 0x00, 0x00, 0x00


//--------------------- .nv.info._Z6reducePff     --------------------------
	.section	.nv.info._Z6reducePff,"",@"SHT_CUDA_INFO"
	.sectionflags	@""
	.align	4


	//----- nvinfo : EIATTR_CUDA_API_VERSION
	.align		4
        /*0000*/ 	.byte	0x04, 0x37
        /*0002*/ 	.short	(.L_9 - .L_8)
.L_8:
        /*0004*/ 	.word	0x00000082


	//----- nvinfo : EIATTR_KPARAM_INFO
	.align		4
.L_9:
        /*0008*/ 	.byte	0x04, 0x17
        /*000a*/ 	.short	(.L_11 - .L_10)
.L_10:
        /*000c*/ 	.word	0x00000000
        /*0010*/ 	.short	0x0001
        /*0012*/ 	.short	0x0008
        /*0014*/ 	.byte	0x00, 0xf0, 0x11, 0x00


	//----- nvinfo : EIATTR_KPARAM_INFO
	.align		4
.L_11:
        /*0018*/ 	.byte	0x04, 0x17
        /*001a*/ 	.short	(.L_13 - .L_12)
.L_12:
        /*001c*/ 	.word	0x00000000
        /*0020*/ 	.short	0x0000
        /*0022*/ 	.short	0x0000
        /*0024*/ 	.byte	0x00, 0xf5, 0x21, 0x00


	//----- nvinfo : EIATTR_SPARSE_MMA_MASK
	.align		4
.L_13:
        /*0028*/ 	.byte	0x03, 0x50
        /*002a*/ 	.short	0x0000


	//----- nvinfo : EIATTR_MAXREG_COUNT
	.align		4
        /*002c*/ 	.byte	0x03, 0x1b
        /*002e*/ 	.short	0x00ff


	//----- nvinfo : EIATTR_NUM_BARRIERS
	.align		4
        /*0030*/ 	.byte	0x02, 0x4c
        /*0032*/ 	.byte	0x01
	.zero		1


	//----- nvinfo : EIATTR_MERCURY_ISA_VERSION
	.align		4
        /*0034*/ 	.byte	0x03, 0x5f
        /*0036*/ 	.short	0x0101


	//----- nvinfo : EIATTR_VRC_CTA_INIT_COUNT
	.align		4
        /*0038*/ 	.byte	0x02, 0x4a
	.zero		1
	.zero		1


	//----- nvinfo : EIATTR_EXIT_INSTR_OFFSETS
	.align		4
        /*003c*/ 	.byte	0x04, 0x1c
        /*003e*/ 	.short	(.L_15 - .L_14)


	//   ....[0]....
.L_14:
        /*0040*/ 	.word	0x000002e0


	//   ....[1]....
        /*0044*/ 	.word	0x00000370


	//----- nvinfo : EIATTR_CRS_STACK_SIZE
	.align		4
.L_15:
        /*0048*/ 	.byte	0x04, 0x1e
        /*004a*/ 	.short	(.L_17 - .L_16)
.L_16:
        /*004c*/ 	.word	0x00000000


	//----- nvinfo : EIATTR_CBANK_PARAM_SIZE
	.align		4
.L_17:
        /*0050*/ 	.byte	0x03, 0x19
        /*0052*/ 	.short	0x000c


	//----- nvinfo : EIATTR_PARAM_CBANK
	.align		4
        /*0054*/ 	.byte	0x04, 0x0a
        /*0056*/ 	.short	(.L_19 - .L_18)
	.align		4
.L_18:
        /*0058*/ 	.word	index@(.nv.constant0._Z6reducePff)
        /*005c*/ 	.short	0x0380
        /*005e*/ 	.short	0x000c


	//----- nvinfo : EIATTR_SW_WAR
	.align		4
.L_19:
        /*0060*/ 	.byte	0x04, 0x36
        /*0062*/ 	.short	(.L_21 - .L_20)
.L_20:
        /*0064*/ 	.word	0x00000008
.L_21:


//--------------------- .nv.callgraph             --------------------------
	.section	.nv.callgraph,"",@"SHT_CUDA_CALLGRAPH"
	.align	4
	.sectionentsize	8
	.align		4
        /*0000*/ 	.word	0x00000000
	.align		4
        /*0004*/ 	.word	0xffffffff
	.align		4
        /*0008*/ 	.word	0x00000000
	.align		4
        /*000c*/ 	.word	0xfffffffe
	.align		4
        /*0010*/ 	.word	0x00000000
	.align		4
        /*0014*/ 	.word	0xfffffffd
	.align		4
        /*0018*/ 	.word	0x00000000
	.align		4
        /*001c*/ 	.word	0xfffffffc


//--------------------- .text._Z6reducePff        --------------------------
	.section	.text._Z6reducePff,"ax",@progbits
	.align	128
        .global         _Z6reducePff
        .type           _Z6reducePff,@function
        .size           _Z6reducePff,(.L_x_16 - _Z6reducePff)
        .other          _Z6reducePff,@"STO_CUDA_ENTRY STV_DEFAULT"
_Z6reducePff:
.text._Z6reducePff:
[----:B------:R-:W-:Y:S01]  /*0000*/  LDC R1, c[0x0][0x37c] ;  /* 0x0000df00ff017b82 */ /* 0x000fe20000000800 */
[----:B------:R-:W0:Y:S01]  /*0010*/  S2R R2, SR_CTAID.X ;  /* 0x0000000000027919 */ /* 0x000e220000002500 */
[----:B------:R-:W0:Y:S01]  /*0020*/  LDCU UR4, c[0x0][0x360] ;  /* 0x00006c00ff0477ac */ /* 0x000e220008000800 */
[----:B------:R-:W-:Y:S01]  /*0030*/  BSSY.RECONVERGENT B0, `(.L_x_0) ;  /* 0x0000015000007945 */ /* 0x000fe20003800200 */
[----:B------:R-:W0:Y:S01]  /*0040*/  S2R R5, SR_TID.X ;  /* 0x0000000000057919 */ /* 0x000e220000002100 */
[----:B------:R-:W1:Y:S01]  /*0050*/  LDCU UR5, c[0x0][0x388] ;  /* 0x00007100ff0577ac */ /* 0x000e620008000800 */
[----:B0-----:R-:W-:-:S05]  /*0060*/  IMAD R0, R2, UR4, R5 ;  /* 0x0000000402007c24 */ /* 0x001fca000f8e0205 */
[----:B------:R-:W-:-:S05]  /*0070*/  I2FP.F32.S32 R0, R0 ;  /* 0x0000000000007245 */ /* 0x000fca0000201400 */
[----:B-1----:R-:W-:-:S04]  /*0080*/  FMUL R0, R0, UR5 ;  /* 0x0000000500007c20 */ /* 0x002fc80008400000 */
[----:B------:R-:W-:-:S04]  /*0090*/  FFMA R3, R0, R0, 2 ;  /* 0x4000000000037423 */ /* 0x000fc80000000000 */
[----:B------:R-:W-:-:S04]  /*00a0*/  FMUL R4, R3, R3 ;  /* 0x0000000303047220 */ /* 0x000fc80000400000 */
[----:B------:R-:W-:-:S04]  /*00b0*/  FMUL R3, R3, R4 ;  /* 0x0000000403037220 */ /* 0x000fc80000400000 */
[----:B------:R-:W0:Y:S08]  /*00c0*/  MUFU.RCP R4, R3 ;  /* 0x0000000300047308 */ /* 0x000e300000001000 */
[----:B------:R-:W1:Y:S01]  /*00d0*/  FCHK P0, R0, R3 ;  /* 0x0000000300007302 */ /* 0x000e620000000000 */
[----:B0-----:R-:W-:-:S04]  /*00e0*/  FFMA R7, -R3, R4, 1 ;  /* 0x3f80000003077423 */ /* 0x001fc80000000104 */
[----:B------:R-:W-:Y:S01]  /*00f0*/  FFMA R7, R4, R7, R4 ;  /* 0x0000000704077223 */ /* 0x000fe20000000004 */
[----:B------:R-:W-:-:S03]  /*0100*/  IMAD.U32 R4, RZ, RZ, UR4 ;  /* 0x00000004ff047e24 */ /* 0x000fc6000f8e00ff */
[----:B------:R-:W-:-:S04]  /*0110*/  FFMA R6, R0, R7, RZ ;  /* 0x0000000700067223 */ /* 0x000fc800000000ff */
[----:B------:R-:W-:-:S04]  /*0120*/  FFMA R8, -R3, R6, R0 ;  /* 0x0000000603087223 */ /* 0x000fc80000000100 */
[----:B------:R-:W-:Y:S01]  /*0130*/  FFMA R6, R7, R8, R6 ;  /* 0x0000000807067223 */ /* 0x000fe20000000006 */
[----:B-1----:R-:W-:Y:S06]  /*0140*/  @!P0 BRA `(.L_x_1) ;  /* 0x00000000000c8947 */ /* 0x002fec0003800000 */
[----:B------:R-:W-:-:S07]  /*0150*/  MOV R6, 0x170 ;  /* 0x0000017000067802 */ /* 0x000fce0000000f00 */
[----:B------:R-:W-:Y:S05]  /*0160*/  CALL.REL.NOINC `($__internal_0_$__cuda_sm3x_div_rn_noftz_f32_slowpath) ;  /* 0x0000000000847944 */ /* 0x000fea0003c00000 */
[----:B------:R-:W-:-:S07]  /*0170*/  IMAD.MOV.U32 R6, RZ, RZ, R0 ;  /* 0x000000ffff067224 */ /* 0x000fce00078e0000 */
.L_x_1:
[----:B------:R-:W-:Y:S05]  /*0180*/  BSYNC.RECONVERGENT B0 ;  /* 0x0000000000007941 */ /* 0x000fea0003800200 */
.L_x_0:
[----:B------:R-:W0:Y:S01]  /*0190*/  S2UR UR5, SR_CgaCtaId ;  /* 0x00000000000579c3 */ /* 0x000e220000008800 */
[----:B------:R-:W1:Y:S01]  /*01a0*/  LDCU UR6, c[0x0][0x388] ;  /* 0x00007100ff0677ac */ /* 0x000e620008000800 */
[----:B------:R-:W-:Y:S02]  /*01b0*/  ISETP.GE.U32.AND P1, PT, R4, 0x2, PT ;  /* 0x000000020400780c */ /* 0x000fe40003f26070 */
[----:B------:R-:W-:Y:S01]  /*01c0*/  ISETP.NE.AND P0, PT, R5, RZ, PT ;  /* 0x000000ff0500720c */ /* 0x000fe20003f05270 */
[----:B------:R-:W-:Y:S01]  /*01d0*/  UMOV UR4, 0x400 ;  /* 0x0000040000047882 */ /* 0x000fe20000000000 */
[----:B-1----:R-:W-:Y:S01]  /*01e0*/  FMUL R6, R6, UR6 ;  /* 0x0000000606067c20 */ /* 0x002fe20008400000 */
[----:B0-----:R-:W-:-:S06]  /*01f0*/  ULEA UR4, UR5, UR4, 0x18 ;  /* 0x0000000405047291 */ /* 0x001fcc000f8ec0ff */
[----:B------:R-:W-:-:S05]  /*0200*/  LEA R3, R5, UR4, 0x2 ;  /* 0x0000000405037c11 */ /* 0x000fca000f8e10ff */
[----:B------:R0:W-:Y:S01]  /*0210*/  STS [R3], R6 ;  /* 0x0000000603007388 */ /* 0x0001e20000000800 */
[----:B------:R-:W-:Y:S05]  /*0220*/  @!P1 BRA `(.L_x_2) ;  /* 0x00000000002c9947 */ /* 0x000fea0003800000 */
.L_x_3:
[----:B------:R-:W-:-:S04]  /*0230*/  SHF.R.U32.HI R8, RZ, 0x1, R4 ;  /* 0x00000001ff087819 */ /* 0x000fc80000011604 */
[----:B------:R-:W-:-:S13]  /*0240*/  ISETP.GE.U32.AND P1, PT, R5, R8, PT ;  /* 0x000000080500720c */ /* 0x000fda0003f26070 */
[----:B------:R-:W-:Y:S01]  /*0250*/  @!P1 IMAD R0, R8, 0x4, R3 ;  /* 0x0000000408009824 */ /* 0x000fe200078e0203 */
[----:B------:R-:W-:Y:S05]  /*0260*/  @!P1 LDS R7, [R3] ;  /* 0x0000000003079984 */ /* 0x000fea0000000800 */
[----:B------:R-:W0:Y:S02]  /*0270*/  @!P1 LDS R0, [R0] ;  /* 0x0000000000009984 */ /* 0x000e240000000800 */
[----:B0-----:R-:W-:-:S05]  /*0280*/  @!P1 FADD R6, R0, R7 ;  /* 0x0000000700069221 */ /* 0x001fca0000000000 */
[----:B------:R1:W-:Y:S01]  /*0290*/  @!P1 STS [R3], R6 ;  /* 0x0000000603009388 */ /* 0x0003e20000000800 */
[----:B------:R-:W-:Y:S01]  /*02a0*/  BAR.SYNC.DEFER_BLOCKING 0x0 ;  /* 0x0000000000007b1d */ /* 0x000fe20000010000 */
[----:B------:R-:W-:Y:S01]  /*02b0*/  ISETP.GT.U32.AND P1, PT, R4, 0x3, PT ;  /* 0x000000030400780c */ /* 0x000fe20003f24070 */
[----:B------:R-:W-:-:S12]  /*02c0*/  IMAD.MOV.U32 R4, RZ, RZ, R8 ;  /* 0x000000ffff047224 */ /* 0x000fd800078e0008 */
[----:B-1----:R-:W-:Y:S05]  /*02d0*/  @P1 BRA `(.L_x_3) ;  /* 0xfffffffc00d41947 */ /* 0x002fea000383ffff */
.L_x_2:
[----:B------:R-:W-:Y:S05]  /*02e0*/  @P0 EXIT ;  /* 0x000000000000094d */ /* 0x000fea0003800000 */
[----:B------:R-:W1:Y:S01]  /*02f0*/  S2UR UR5, SR_CgaCtaId ;  /* 0x00000000000579c3 */ /* 0x000e620000008800 */
[----:B------:R-:W-:-:S07]  /*0300*/  UMOV UR4, 0x400 ;  /* 0x0000040000047882 */ /* 0x000fce0000000000 */
[----:B------:R-:W0:Y:S01]  /*0310*/  LDC.64 R4, c[0x0][0x380] ;  /* 0x0000e000ff047b82 */ /* 0x000e220000000a00 */
[----:B-1----:R-:W-:Y:S01]  /*0320*/  ULEA UR4, UR5, UR4, 0x18 ;  /* 0x0000000405047291 */ /* 0x002fe2000f8ec0ff */
[----:B0-----:R-:W-:-:S08]  /*0330*/  IMAD.WIDE.U32 R2, R2, 0x4, R4 ;  /* 0x0000000402027825 */ /* 0x001fd000078e0004 */
[----:B------:R-:W0:Y:S02]  /*0340*/  LDS R7, [UR4] ;  /* 0x00000004ff077984 */ /* 0x000e240008000800 */
[----:B------:R-:W0:Y:S02]  /*0350*/  LDCU.64 UR4, c[0x0][0x358] ;  /* 0x00006b00ff0477ac */ /* 0x000e240008000a00 */
[----:B0-----:R-:W-:Y:S01]  /*0360*/  STG.E desc[UR4][R2.64], R7 ;  /* 0x0000000702007986 */ /* 0x001fe2000c101904 */
[----:B------:R-:W-:Y:S05]  /*0370*/  EXIT ;  /* 0x000000000000794d */ /* 0x000fea0003800000 */
        .weak           $__internal_0_$__cuda_sm3x_div_rn_noftz_f32_slowpath
        .type           $__internal_0_$__cuda_sm3x_div_rn_noftz_f32_slowpath,@function
        .size           $__internal_0_$__cuda_sm3x_div_rn_noftz_f32_slowpath,(.L_x_16 - $__internal_0_$__cuda_sm3x_div_rn_noftz_f32_slowpath)
$__internal_0_$__cuda_sm3x_div_rn_noftz_f32_slowpath:
[--C-:B------:R-:W-:Y:S01]  /*0380*/  SHF.R.U32.HI R8, RZ, 0x17, R3.reuse ;  /* 0x00000017ff087819 */ /* 0x100fe20000011603 */
[----:B------:R-:W-:Y:S01]  /*0390*/  BSSY.RECONVERGENT B1, `(.L_x_4) ;  /* 0x0000064000017945 */ /* 0x000fe20003800200 */
[--C-:B------:R-:W-:Y:S01]  /*03a0*/  SHF.R.U32.HI R7, RZ, 0x17, R0.reuse ;  /* 0x00000017ff077819 */ /* 0x100fe20000011600 */
[----:B------:R-:W-:Y:S01]  /*03b0*/  IMAD.MOV.U32 R10, RZ, RZ, R0 ;  /* 0x000000ffff0a7224 */ /* 0x000fe200078e0000 */
[----:B------:R-:W-:Y:S01]  /*03c0*/  LOP3.LUT R9, R8, 0xff, RZ, 0xc0, !PT ;  /* 0x000000ff08097812 */ /* 0x000fe200078ec0ff */
[----:B------:R-:W-:Y:S01]  /*03d0*/  IMAD.MOV.U32 R11, RZ, RZ, R3 ;  /* 0x000000ffff0b7224 */ /* 0x000fe200078e0003 */
[----:B------:R-:W-:-:S03]  /*03e0*/  LOP3.LUT R8, R7, 0xff, RZ, 0xc0, !PT ;  /* 0x000000ff07087812 */ /* 0x000fc600078ec0ff */
[----:B------:R-:W-:Y:S02]  /*03f0*/  VIADD R13, R9, 0xffffffff ;  /* 0xffffffff090d7836 */ /* 0x000fe40000000000 */
[----:B------:R-:W-:-:S03]  /*0400*/  VIADD R12, R8, 0xffffffff ;  /* 0xffffffff080c7836 */ /* 0x000fc60000000000 */
[----:B------:R-:W-:-:S04]  /*0410*/  ISETP.GT.U32.AND P0, PT, R13, 0xfd, PT ;  /* 0x000000fd0d00780c */ /* 0x000fc80003f04070 */
[----:B------:R-:W-:-:S13]  /*0420*/  ISETP.GT.U32.OR P0, PT, R12, 0xfd, P0 ;  /* 0x000000fd0c00780c */ /* 0x000fda0000704470 */
[----:B------:R-:W-:Y:S01]  /*0430*/  @!P0 IMAD.MOV.U32 R7, RZ, RZ, RZ ;  /* 0x000000ffff078224 */ /* 0x000fe200078e00ff */
[----:B------:R-:W-:Y:S06]  /*0440*/  @!P0 BRA `(.L_x_5) ;  /* 0x00000000005c8947 */ /* 0x000fec0003800000 */
[----:B------:R-:W-:Y:S02]  /*0450*/  FSETP.GTU.FTZ.AND P0, PT, |R0|, +INF , PT ;  /* 0x7f8000000000780b */ /* 0x000fe40003f1c200 */
[----:B------:R-:W-:-:S04]  /*0460*/  FSETP.GTU.FTZ.AND P1, PT, |R3|, +INF , PT ;  /* 0x7f8000000300780b */ /* 0x000fc80003f3c200 */
[----:B------:R-:W-:-:S13]  /*0470*/  PLOP3.LUT P0, PT, P0, P1, PT, 0xf8, 0x8f ;  /* 0x00000000008f781c */ /* 0x000fda0000703f70 */
[----:B------:R-:W-:Y:S05]  /*0480*/  @P0 BRA `(.L_x_6) ;  /* 0x00000004004c0947 */ /* 0x000fea0003800000 */
[----:B------:R-:W-:-:S13]  /*0490*/  LOP3.LUT P0, RZ, R11, 0x7fffffff, R10, 0xc8, !PT ;  /* 0x7fffffff0bff7812 */ /* 0x000fda000780c80a */
[----:B------:R-:W-:Y:S05]  /*04a0*/  @!P0 BRA `(.L_x_7) ;  /* 0x00000004003c8947 */ /* 0x000fea0003800000 */
[C---:B------:R-:W-:Y:S02]  /*04b0*/  FSETP.NEU.FTZ.AND P2, PT, |R0|.reuse, +INF , PT ;  /* 0x7f8000000000780b */ /* 0x040fe40003f5d200 */
[----:B------:R-:W-:Y:S02]  /*04c0*/  FSETP.NEU.FTZ.AND P1, PT, |R3|, +INF , PT ;  /* 0x7f8000000300780b */ /* 0x000fe40003f3d200 */
[----:B------:R-:W-:-:S11]  /*04d0*/  FSETP.NEU.FTZ.AND P0, PT, |R0|, +INF , PT ;  /* 0x7f8000000000780b */ /* 0x000fd60003f1d200 */
[----:B------:R-:W-:Y:S05]  /*04e0*/  @!P1 BRA !P2, `(.L_x_7) ;  /* 0x00000004002c9947 */ /* 0x000fea0005000000 */
[----:B------:R-:W-:-:S04]  /*04f0*/  LOP3.LUT P2, RZ, R10, 0x7fffffff, RZ, 0xc0, !PT ;  /* 0x7fffffff0aff7812 */ /* 0x000fc8000784c0ff */
[----:B------:R-:W-:-:S13]  /*0500*/  PLOP3.LUT P1, PT, P1, P2, PT, 0x2f, 0xf2 ;  /* 0x0000000000f2781c */ /* 0x000fda0000f24577 */
[----:B------:R-:W-:Y:S05]  /*0510*/  @P1 BRA `(.L_x_8) ;  /* 0x0000000400181947 */ /* 0x000fea0003800000 */
[----:B------:R-:W-:-:S04]  /*0520*/  LOP3.LUT P1, RZ, R11, 0x7fffffff, RZ, 0xc0, !PT ;  /* 0x7fffffff0bff7812 */ /* 0x000fc8000782c0ff */
[----:B------:R-:W-:-:S13]  /*0530*/  PLOP3.LUT P0, PT, P0, P1, PT, 0x2f, 0xf2 ;  /* 0x0000000000f2781c */ /* 0x000fda0000702577 */
[----:B------:R-:W-:Y:S05]  /*0540*/  @P0 BRA `(.L_x_9) ;  /* 0x0000000400000947 */ /* 0x000fea0003800000 */
[----:B------:R-:W-:Y:S02]  /*0550*/  ISETP.GE.AND P0, PT, R12, RZ, PT ;  /* 0x000000ff0c00720c */ /* 0x000fe40003f06270 */
[----:B------:R-:W-:-:S11]  /*0560*/  ISETP.GE.AND P1, PT, R13, RZ, PT ;  /* 0x000000ff0d00720c */ /* 0x000fd60003f26270 */
[----:B------:R-:W-:Y:S02]  /*0570*/  @P0 IMAD.MOV.U32 R7, RZ, RZ, RZ ;  /* 0x000000ffff070224 */ /* 0x000fe400078e00ff */
[----:B------:R-:W-:Y:S01]  /*0580*/  @!P0 FFMA R10, R0, 1.84467440737095516160e+19, RZ ;  /* 0x5f800000000a8823 */ /* 0x000fe200000000ff */
[----:B------:R-:W-:Y:S02]  /*0590*/  @!P0 IMAD.MOV.U32 R7, RZ, RZ, -0x40 ;  /* 0xffffffc0ff078424 */ /* 0x000fe400078e00ff */
[----:B------:R-:W-:Y:S02]  /*05a0*/  @!P1 FFMA R11, R3, 1.84467440737095516160e+19, RZ ;  /* 0x5f800000030b9823 */ /* 0x000fe400000000ff */
[----:B------:R-:W-:-:S07]  /*05b0*/  @!P1 VIADD R7, R7, 0x40 ;  /* 0x0000004007079836 */ /* 0x000fce0000000000 */
.L_x_5:
[----:B------:R-:W-:Y:S01]  /*05c0*/  LEA R0, R9, 0xc0800000, 0x17 ;  /* 0xc080000009007811 */ /* 0x000fe200078eb8ff */
[----:B------:R-:W-:Y:S01]  /*05d0*/  VIADD R8, R8, 0xffffff81 ;  /* 0xffffff8108087836 */ /* 0x000fe20000000000 */
[----:B------:R-:W-:Y:S03]  /*05e0*/  BSSY.RECONVERGENT B2, `(.L_x_10) ;  /* 0x0000035000027945 */ /* 0x000fe60003800200 */
[----:B------:R-:W-:Y:S02]  /*05f0*/  IMAD.IADD R11, R11, 0x1, -R0 ;  /* 0x000000010b0b7824 */ /* 0x000fe400078e0a00 */
[C---:B------:R-:W-:Y:S01]  /*0600*/  IMAD R0, R8.reuse, -0x800000, R10 ;  /* 0xff80000008007824 */ /* 0x040fe200078e020a */
[----:B------:R-:W-:Y:S01]  /*0610*/  IADD3 R8, PT, PT, R8, 0x7f, -R9 ;  /* 0x0000007f08087810 */ /* 0x000fe20007ffe809 */
[----:B------:R-:W0:Y:S01]  /*0620*/  MUFU.RCP R3, R11 ;  /* 0x0000000b00037308 */ /* 0x000e220000001000 */
[----:B------:R-:W-:-:S03]  /*0630*/  FADD.FTZ R13, -R11, -RZ ;  /* 0x800000ff0b0d7221 */ /* 0x000fc60000010100 */
[----:B------:R-:W-:Y:S02]  /*0640*/  IMAD.IADD R8, R8, 0x1, R7 ;  /* 0x0000000108087824 */ /* 0x000fe400078e0207 */
[----:B0-----:R-:W-:-:S04]  /*0650*/  FFMA R12, R3, R13, 1 ;  /* 0x3f800000030c7423 */ /* 0x001fc8000000000d */
[----:B------:R-:W-:-:S04]  /*0660*/  FFMA R12, R3, R12, R3 ;  /* 0x0000000c030c7223 */ /* 0x000fc80000000003 */
[----:B------:R-:W-:-:S04]  /*0670*/  FFMA R3, R0, R12, RZ ;  /* 0x0000000c00037223 */ /* 0x000fc800000000ff */
[----:B------:R-:W-:-:S04]  /*0680*/  FFMA R10, R13, R3, R0 ;  /* 0x000000030d0a7223 */ /* 0x000fc80000000000 */
[----:B------:R-:W-:-:S04]  /*0690*/  FFMA R15, R12, R10, R3 ;  /* 0x0000000a0c0f7223 */ /* 0x000fc80000000003 */
[----:B------:R-:W-:-:S04]  /*06a0*/  FFMA R10, R13, R15, R0 ;  /* 0x0000000f0d0a7223 */ /* 0x000fc80000000000 */
[----:B------:R-:W-:-:S05]  /*06b0*/  FFMA R0, R12, R10, R15 ;  /* 0x0000000a0c007223 */ /* 0x000fca000000000f */
[----:B------:R-:W-:-:S04]  /*06c0*/  SHF.R.U32.HI R3, RZ, 0x17, R0 ;  /* 0x00000017ff037819 */ /* 0x000fc80000011600 */
[----:B------:R-:W-:-:S05]  /*06d0*/  LOP3.LUT R3, R3, 0xff, RZ, 0xc0, !PT ;  /* 0x000000ff03037812 */ /* 0x000fca00078ec0ff */
[----:B------:R-:W-:-:S04]  /*06e0*/  IMAD.IADD R9, R3, 0x1, R8 ;  /* 0x0000000103097824 */ /* 0x000fc800078e0208 */
[----:B------:R-:W-:-:S05]  /*06f0*/  VIADD R3, R9, 0xffffffff ;  /* 0xffffffff09037836 */ /* 0x000fca0000000000 */
[----:B------:R-:W-:-:S13]  /*0700*/  ISETP.GE.U32.AND P0, PT, R3, 0xfe, PT ;  /* 0x000000fe0300780c */ /* 0x000fda0003f06070 */
[----:B------:R-:W-:Y:S05]  /*0710*/  @!P0 BRA `(.L_x_11) ;  /* 0x0000000000808947 */ /* 0x000fea0003800000 */
[----:B------:R-:W-:-:S13]  /*0720*/  ISETP.GT.AND P0, PT, R9, 0xfe, PT ;  /* 0x000000fe0900780c */ /* 0x000fda0003f04270 */
[----:B------:R-:W-:Y:S05]  /*0730*/  @P0 BRA `(.L_x_12) ;  /* 0x00000000006c0947 */ /* 0x000fea0003800000 */
[----:B------:R-:W-:-:S13]  /*0740*/  ISETP.GE.AND P0, PT, R9, 0x1, PT ;  /* 0x000000010900780c */ /* 0x000fda0003f06270 */
[----:B------:R-:W-:Y:S05]  /*0750*/  @P0 BRA `(.L_x_13) ;  /* 0x0000000000740947 */ /* 0x000fea0003800000 */
[----:B------:R-:W-:Y:S02]  /*0760*/  ISETP.GE.AND P0, PT, R9, -0x18, PT ;  /* 0xffffffe80900780c */ /* 0x000fe40003f06270 */
[----:B------:R-:W-:-:S11]  /*0770*/  LOP3.LUT R0, R0, 0x80000000, RZ, 0xc0, !PT ;  /* 0x8000000000007812 */ /* 0x000fd600078ec0ff */
[----:B------:R-:W-:Y:S05]  /*0780*/  @!P0 BRA `(.L_x_13) ;  /* 0x0000000000688947 */ /* 0x000fea0003800000 */
[CCC-:B------:R-:W-:Y:S01]  /*0790*/  FFMA.RZ R3, R12.reuse, R10.reuse, R15.reuse ;  /* 0x0000000a0c037223 */ /* 0x1c0fe2000000c00f */
[CCC-:B------:R-:W-:Y:S01]  /*07a0*/  FFMA.RM R8, R12.reuse, R10.reuse, R15.reuse ;  /* 0x0000000a0c087223 */ /* 0x1c0fe2000000400f */
[C---:B------:R-:W-:Y:S02]  /*07b0*/  ISETP.NE.AND P2, PT, R9.reuse, RZ, PT ;  /* 0x000000ff0900720c */ /* 0x040fe40003f45270 */
[----:B------:R-:W-:Y:S02]  /*07c0*/  ISETP.NE.AND P1, PT, R9, RZ, PT ;  /* 0x000000ff0900720c */ /* 0x000fe40003f25270 */
[----:B------:R-:W-:Y:S01]  /*07d0*/  LOP3.LUT R7, R3, 0x7fffff, RZ, 0xc0, !PT ;  /* 0x007fffff03077812 */ /* 0x000fe200078ec0ff */
[----:B------:R-:W-:Y:S01]  /*07e0*/  FFMA.RP R3, R12, R10, R15 ;  /* 0x0000000a0c037223 */ /* 0x000fe2000000800f */
[----:B------:R-:W-:Y:S02]  /*07f0*/  VIADD R10, R9, 0x20 ;  /* 0x00000020090a7836 */ /* 0x000fe40000000000 */
[----:B------:R-:W-:Y:S01]  /*0800*/  LOP3.LUT R7, R7, 0x800000, RZ, 0xfc, !PT ;  /* 0x0080000007077812 */ /* 0x000fe200078efcff */
[----:B------:R-:W-:Y:S01]  /*0810*/  IMAD.MOV R9, RZ, RZ, -R9 ;  /* 0x000000ffff097224 */ /* 0x000fe200078e0a09 */
[----:B------:R-:W-:-:S02]  /*0820*/  FSETP.NEU.FTZ.AND P0, PT, R3, R8, PT ;  /* 0x000000080300720b */ /* 0x000fc40003f1d000 */
[----:B------:R-:W-:Y:S02]  /*0830*/  SHF.L.U32 R10, R7, R10, RZ ;  /* 0x0000000a070a7219 */ /* 0x000fe400000006ff */
[----:B------:R-:W-:Y:S02]  /*0840*/  SEL R8, R9, RZ, P2 ;  /* 0x000000ff09087207 */ /* 0x000fe40001000000 */
[----:B------:R-:W-:Y:S02]  /*0850*/  ISETP.NE.AND P1, PT, R10, RZ, P1 ;  /* 0x000000ff0a00720c */ /* 0x000fe40000f25270 */
[----:B------:R-:W-:Y:S02]  /*0860*/  SHF.R.U32.HI R8, RZ, R8, R7 ;  /* 0x00000008ff087219 */ /* 0x000fe40000011607 */
[----:B------:R-:W-:Y:S02]  /*0870*/  PLOP3.LUT P0, PT, P0, P1, PT, 0xf8, 0x8f ;  /* 0x00000000008f781c */ /* 0x000fe40000703f70 */
[----:B------:R-:W-:-:S02]  /*0880*/  SHF.R.U32.HI R10, RZ, 0x1, R8 ;  /* 0x00000001ff0a7819 */ /* 0x000fc40000011608 */
[----:B------:R-:W-:-:S04]  /*0890*/  SEL R3, RZ, 0x1, !P0 ;  /* 0x00000001ff037807 */ /* 0x000fc80004000000 */
[----:B------:R-:W-:-:S04]  /*08a0*/  LOP3.LUT R3, R3, 0x1, R10, 0xf8, !PT ;  /* 0x0000000103037812 */ /* 0x000fc800078ef80a */
[----:B------:R-:W-:-:S05]  /*08b0*/  LOP3.LUT R3, R3, R8, RZ, 0xc0, !PT ;  /* 0x0000000803037212 */ /* 0x000fca00078ec0ff */
[----:B------:R-:W-:-:S05]  /*08c0*/  IMAD.IADD R3, R10, 0x1, R3 ;  /* 0x000000010a037824 */ /* 0x000fca00078e0203 */
[----:B------:R-:W-:Y:S01]  /*08d0*/  LOP3.LUT R0, R3, R0, RZ, 0xfc, !PT ;  /* 0x0000000003007212 */ /* 0x000fe200078efcff */
[----:B------:R-:W-:Y:S06]  /*08e0*/  BRA `(.L_x_13) ;  /* 0x0000000000107947 */ /* 0x000fec0003800000 */
.L_x_12:
[----:B------:R-:W-:-:S04]  /*08f0*/  LOP3.LUT R0, R0, 0x80000000, RZ, 0xc0, !PT ;  /* 0x8000000000007812 */ /* 0x000fc800078ec0ff */
[----:B------:R-:W-:Y:S01]  /*0900*/  LOP3.LUT R0, R0, 0x7f800000, RZ, 0xfc, !PT ;  /* 0x7f80000000007812 */ /* 0x000fe200078efcff */
[----:B------:R-:W-:Y:S06]  /*0910*/  BRA `(.L_x_13) ;  /* 0x0000000000047947 */ /* 0x000fec0003800000 */
.L_x_11:
[----:B------:R-:W-:-:S07]  /*0920*/  IMAD R0, R8, 0x800000, R0 ;  /* 0x0080000008007824 */ /* 0x000fce00078e0200 */
.L_x_13:
[----:B------:R-:W-:Y:S05]  /*0930*/  BSYNC.RECONVERGENT B2 ;  /* 0x0000000000027941 */ /* 0x000fea0003800200 */
.L_x_10:
[----:B------:R-:W-:Y:S05]  /*0940*/  BRA `(.L_x_14) ;  /* 0x0000000000207947 */ /* 0x000fea0003800000 */
.L_x_9:
[----:B------:R-:W-:-:S04]  /*0950*/  LOP3.LUT R0, R11, 0x80000000, R10, 0x48, !PT ;  /* 0x800000000b007812 */ /* 0x000fc800078e480a */
[----:B------:R-:W-:Y:S01]  /*0960*/  LOP3.LUT R0, R0, 0x7f800000, RZ, 0xfc, !PT ;  /* 0x7f80000000007812 */ /* 0x000fe200078efcff */
[----:B------:R-:W-:Y:S06]  /*0970*/  BRA `(.L_x_14) ;  /* 0x0000000000147947 */ /* 0x000fec0003800000 */
.L_x_8:
[----:B------:R-:W-:Y:S01]  /*0980*/  LOP3.LUT R0, R11, 0x80000000, R10, 0x48, !PT ;  /* 0x800000000b007812 */ /* 0x000fe200078e480a */
[----:B------:R-:W-:Y:S06]  /*0990*/  BRA `(.L_x_14) ;  /* 0x00000000000c7947 */ /* 0x000fec0003800000 */
.L_x_7:
[----:B------:R-:W0:Y:S01]  /*09a0*/  MUFU.RSQ R0, -QNAN ;  /* 0xffc0000000007908 */ /* 0x000e220000001400 */
[----:B------:R-:W-:Y:S05]  /*09b0*/  BRA `(.L_x_14) ;  /* 0x0000000000047947 */ /* 0x000fea0003800000 */
.L_x_6:
[----:B------:R-:W-:-:S07]  /*09c0*/  FADD.FTZ R0, R0, R3 ;  /* 0x0000000300007221 */ /* 0x000fce0000010000 */
.L_x_14:
[----:B------:R-:W-:Y:S05]  /*09d0*/  BSYNC.RECONVERGENT B1 ;  /* 0x0000000000017941 */ /* 0x000fea0003800200 */
.L_x_4:
[----:B------:R-:W-:-:S04]  /*09e0*/  IMAD.MOV.U32 R7, RZ, RZ, 0x0 ;  /* 0x00000000ff077424 */ /* 0x000fc800078e00ff */
[----:B0-----:R-:W-:Y:S05]  /*09f0*/  RET.REL.NODEC R6 `(_Z6reducePff) ;  /* 0xfffffff406807950 */ /* 0x001fea0003c3ffff */
.L_x_15:
[----:B------:R-:W-:-:S00]  /*0a00*/  BRA `(.L_x_15) ;  /* 0xfffffffc00fc7947 */ /* 0x000fc0000383ffff */
[----:B------:R-:W-:-:S00]  /*0a10*/  NOP ;  /* 0x0000000000007918 */ /* 0x000fc00000000000 */
        /* <DEDUP_REMOVED lines=14> */
.L_x_16:


//--------------------- .nv.shared._Z6reducePff   --------------------------
	.section	.nv.shared._Z6reducePff,"aw",@nobits
	.sectionflags	@""
	.align	4
.nv.shared._Z6reducePff:
	.zero		1536


//--------------------- .nv.shared.reserved.0     --------------------------
	.section	.nv.shared.reserved.0,"aw",@nobits
	.weak		__nv_reservedSMEM_offset_0_alias
	.size		__nv_reservedSMEM_offset_0_alias, 0, 64
	.other		__nv_reservedSMEM_offset_0_alias,@"STO_CUDA_RESERVED_SHARED STV_DEFAULT"
__nv_reservedSMEM_offset_0_alias:
	.zero		0
	.zero		64


//--------------------- .nv.constant0._Z6reducePff --------------------------
	.section	.nv.constant0._Z6reducePff,"a",@progbits
	.sectionflags	@""
	.align	4
.nv.constant0._Z6reducePff:
	.zero		908


//--------------------- SYMBOLS --------------------------

	.type		.nv.reservedSmem.offset0,@object
	.size		.nv.reservedSmem.offset0,0x4
	.type		.nv.reservedSmem.cap,@object
	.size		.nv.reservedSmem.cap,0x4
